//
// Generated by NVIDIA NVVM Compiler
//
// Compiler Build ID: CL-36424714
// Cuda compilation tools, release 13.0, V13.0.88
// Based on NVVM 20.0.0
//

.version 9.0
.target sm_100
.address_size 64

	// .globl	_Z4funciPiS_S_S_S_

.visible .entry _Z4funciPiS_S_S_S_(
	.param .u32 _Z4funciPiS_S_S_S__param_0,
	.param .u64 .ptr .align 1 _Z4funciPiS_S_S_S__param_1,
	.param .u64 .ptr .align 1 _Z4funciPiS_S_S_S__param_2,
	.param .u64 .ptr .align 1 _Z4funciPiS_S_S_S__param_3,
	.param .u64 .ptr .align 1 _Z4funciPiS_S_S_S__param_4,
	.param .u64 .ptr .align 1 _Z4funciPiS_S_S_S__param_5
)
{
	.reg .pred 	%p<11>;
	.reg .b32 	%r<173>;
	.reg .b64 	%rd<87>;

	ld.param.u32 	%r36, [_Z4funciPiS_S_S_S__param_0];
	ld.param.u64 	%rd8, [_Z4funciPiS_S_S_S__param_1];
	ld.param.u64 	%rd9, [_Z4funciPiS_S_S_S__param_2];
	ld.param.u64 	%rd6, [_Z4funciPiS_S_S_S__param_3];
	ld.param.u64 	%rd10, [_Z4funciPiS_S_S_S__param_4];
	ld.param.u64 	%rd7, [_Z4funciPiS_S_S_S__param_5];
	cvta.to.global.u64 	%rd1, %rd10;
	cvta.to.global.u64 	%rd2, %rd9;
	cvta.to.global.u64 	%rd3, %rd8;
	mov.u32 	%r1, %tid.x;
	setp.ge.s32 	%p1, %r1, %r36;
	@%p1 bra 	$L__BB0_15;
	cvta.to.global.u64 	%rd11, %rd6;
	mul.wide.u32 	%rd12, %r1, 4;
	add.s64 	%rd13, %rd11, %rd12;
	ld.global.u32 	%r161, [%rd13];
	ld.global.u32 	%r3, [%rd13+4];
	setp.ge.s32 	%p2, %r161, %r3;
	mov.b32 	%r172, 0;
	@%p2 bra 	$L__BB0_14;
	sub.s32 	%r4, %r3, %r161;
	and.b32  	%r5, %r4, 15;
	sub.s32 	%r40, %r161, %r3;
	setp.gt.u32 	%p3, %r40, -16;
	mov.b32 	%r172, 0;
	@%p3 bra 	$L__BB0_5;
	and.b32  	%r42, %r4, -16;
	neg.s32 	%r157, %r42;
	add.s64 	%rd4, %rd3, 32;
	add.s64 	%rd5, %rd2, 32;
	mov.b32 	%r172, 0;
$L__BB0_4:
	.pragma "nounroll";
	mul.wide.s32 	%rd14, %r161, 4;
	add.s64 	%rd15, %rd4, %rd14;
	add.s64 	%rd16, %rd5, %rd14;
	ld.global.u32 	%r43, [%rd15+-32];
	ld.global.u32 	%r44, [%rd16+-32];
	mul.wide.s32 	%rd17, %r44, 4;
	add.s64 	%rd18, %rd1, %rd17;
	ld.global.u32 	%r45, [%rd18];
	mad.lo.s32 	%r46, %r45, %r43, %r172;
	ld.global.u32 	%r47, [%rd15+-28];
	ld.global.u32 	%r48, [%rd16+-28];
	mul.wide.s32 	%rd19, %r48, 4;
	add.s64 	%rd20, %rd1, %rd19;
	ld.global.u32 	%r49, [%rd20];
	mad.lo.s32 	%r50, %r49, %r47, %r46;
	ld.global.u32 	%r51, [%rd15+-24];
	ld.global.u32 	%r52, [%rd16+-24];
	mul.wide.s32 	%rd21, %r52, 4;
	add.s64 	%rd22, %rd1, %rd21;
	ld.global.u32 	%r53, [%rd22];
	mad.lo.s32 	%r54, %r53, %r51, %r50;
	ld.global.u32 	%r55, [%rd15+-20];
	ld.global.u32 	%r56, [%rd16+-20];
	mul.wide.s32 	%rd23, %r56, 4;
	add.s64 	%rd24, %rd1, %rd23;
	ld.global.u32 	%r57, [%rd24];
	mad.lo.s32 	%r58, %r57, %r55, %r54;
	ld.global.u32 	%r59, [%rd15+-16];
	ld.global.u32 	%r60, [%rd16+-16];
	mul.wide.s32 	%rd25, %r60, 4;
	add.s64 	%rd26, %rd1, %rd25;
	ld.global.u32 	%r61, [%rd26];
	mad.lo.s32 	%r62, %r61, %r59, %r58;
	ld.global.u32 	%r63, [%rd15+-12];
	ld.global.u32 	%r64, [%rd16+-12];
	mul.wide.s32 	%rd27, %r64, 4;
	add.s64 	%rd28, %rd1, %rd27;
	ld.global.u32 	%r65, [%rd28];
	mad.lo.s32 	%r66, %r65, %r63, %r62;
	ld.global.u32 	%r67, [%rd15+-8];
	ld.global.u32 	%r68, [%rd16+-8];
	mul.wide.s32 	%rd29, %r68, 4;
	add.s64 	%rd30, %rd1, %rd29;
	ld.global.u32 	%r69, [%rd30];
	mad.lo.s32 	%r70, %r69, %r67, %r66;
	ld.global.u32 	%r71, [%rd15+-4];
	ld.global.u32 	%r72, [%rd16+-4];
	mul.wide.s32 	%rd31, %r72, 4;
	add.s64 	%rd32, %rd1, %rd31;
	ld.global.u32 	%r73, [%rd32];
	mad.lo.s32 	%r74, %r73, %r71, %r70;
	ld.global.u32 	%r75, [%rd15];
	ld.global.u32 	%r76, [%rd16];
	mul.wide.s32 	%rd33, %r76, 4;
	add.s64 	%rd34, %rd1, %rd33;
	ld.global.u32 	%r77, [%rd34];
	mad.lo.s32 	%r78, %r77, %r75, %r74;
	ld.global.u32 	%r79, [%rd15+4];
	ld.global.u32 	%r80, [%rd16+4];
	mul.wide.s32 	%rd35, %r80, 4;
	add.s64 	%rd36, %rd1, %rd35;
	ld.global.u32 	%r81, [%rd36];
	mad.lo.s32 	%r82, %r81, %r79, %r78;
	ld.global.u32 	%r83, [%rd15+8];
	ld.global.u32 	%r84, [%rd16+8];
	mul.wide.s32 	%rd37, %r84, 4;
	add.s64 	%rd38, %rd1, %rd37;
	ld.global.u32 	%r85, [%rd38];
	mad.lo.s32 	%r86, %r85, %r83, %r82;
	ld.global.u32 	%r87, [%rd15+12];
	ld.global.u32 	%r88, [%rd16+12];
	mul.wide.s32 	%rd39, %r88, 4;
	add.s64 	%rd40, %rd1, %rd39;
	ld.global.u32 	%r89, [%rd40];
	mad.lo.s32 	%r90, %r89, %r87, %r86;
	ld.global.u32 	%r91, [%rd15+16];
	ld.global.u32 	%r92, [%rd16+16];
	mul.wide.s32 	%rd41, %r92, 4;
	add.s64 	%rd42, %rd1, %rd41;
	ld.global.u32 	%r93, [%rd42];
	mad.lo.s32 	%r94, %r93, %r91, %r90;
	ld.global.u32 	%r95, [%rd15+20];
	ld.global.u32 	%r96, [%rd16+20];
	mul.wide.s32 	%rd43, %r96, 4;
	add.s64 	%rd44, %rd1, %rd43;
	ld.global.u32 	%r97, [%rd44];
	mad.lo.s32 	%r98, %r97, %r95, %r94;
	ld.global.u32 	%r99, [%rd15+24];
	ld.global.u32 	%r100, [%rd16+24];
	mul.wide.s32 	%rd45, %r100, 4;
	add.s64 	%rd46, %rd1, %rd45;
	ld.global.u32 	%r101, [%rd46];
	mad.lo.s32 	%r102, %r101, %r99, %r98;
	ld.global.u32 	%r103, [%rd15+28];
	ld.global.u32 	%r104, [%rd16+28];
	mul.wide.s32 	%rd47, %r104, 4;
	add.s64 	%rd48, %rd1, %rd47;
	ld.global.u32 	%r105, [%rd48];
	mad.lo.s32 	%r172, %r105, %r103, %r102;
	add.s32 	%r161, %r161, 16;
	add.s32 	%r157, %r157, 16;
	setp.ne.s32 	%p4, %r157, 0;
	@%p4 bra 	$L__BB0_4;
$L__BB0_5:
	setp.eq.s32 	%p5, %r5, 0;
	@%p5 bra 	$L__BB0_14;
	and.b32  	%r16, %r4, 7;
	setp.lt.u32 	%p6, %r5, 8;
	@%p6 bra 	$L__BB0_8;
	mul.wide.s32 	%rd49, %r161, 4;
	add.s64 	%rd50, %rd3, %rd49;
	ld.global.u32 	%r107, [%rd50];
	add.s64 	%rd51, %rd2, %rd49;
	ld.global.u32 	%r108, [%rd51];
	mul.wide.s32 	%rd52, %r108, 4;
	add.s64 	%rd53, %rd1, %rd52;
	ld.global.u32 	%r109, [%rd53];
	mad.lo.s32 	%r110, %r109, %r107, %r172;
	ld.global.u32 	%r111, [%rd50+4];
	ld.global.u32 	%r112, [%rd51+4];
	mul.wide.s32 	%rd54, %r112, 4;
	add.s64 	%rd55, %rd1, %rd54;
	ld.global.u32 	%r113, [%rd55];
	mad.lo.s32 	%r114, %r113, %r111, %r110;
	ld.global.u32 	%r115, [%rd50+8];
	ld.global.u32 	%r116, [%rd51+8];
	mul.wide.s32 	%rd56, %r116, 4;
	add.s64 	%rd57, %rd1, %rd56;
	ld.global.u32 	%r117, [%rd57];
	mad.lo.s32 	%r118, %r117, %r115, %r114;
	ld.global.u32 	%r119, [%rd50+12];
	ld.global.u32 	%r120, [%rd51+12];
	mul.wide.s32 	%rd58, %r120, 4;
	add.s64 	%rd59, %rd1, %rd58;
	ld.global.u32 	%r121, [%rd59];
	mad.lo.s32 	%r122, %r121, %r119, %r118;
	ld.global.u32 	%r123, [%rd50+16];
	ld.global.u32 	%r124, [%rd51+16];
	mul.wide.s32 	%rd60, %r124, 4;
	add.s64 	%rd61, %rd1, %rd60;
	ld.global.u32 	%r125, [%rd61];
	mad.lo.s32 	%r126, %r125, %r123, %r122;
	ld.global.u32 	%r127, [%rd50+20];
	ld.global.u32 	%r128, [%rd51+20];
	mul.wide.s32 	%rd62, %r128, 4;
	add.s64 	%rd63, %rd1, %rd62;
	ld.global.u32 	%r129, [%rd63];
	mad.lo.s32 	%r130, %r129, %r127, %r126;
	ld.global.u32 	%r131, [%rd50+24];
	ld.global.u32 	%r132, [%rd51+24];
	mul.wide.s32 	%rd64, %r132, 4;
	add.s64 	%rd65, %rd1, %rd64;
	ld.global.u32 	%r133, [%rd65];
	mad.lo.s32 	%r134, %r133, %r131, %r130;
	ld.global.u32 	%r135, [%rd50+28];
	ld.global.u32 	%r136, [%rd51+28];
	mul.wide.s32 	%rd66, %r136, 4;
	add.s64 	%rd67, %rd1, %rd66;
	ld.global.u32 	%r137, [%rd67];
	mad.lo.s32 	%r172, %r137, %r135, %r134;
	add.s32 	%r161, %r161, 8;
$L__BB0_8:
	setp.eq.s32 	%p7, %r16, 0;
	@%p7 bra 	$L__BB0_14;
	and.b32  	%r22, %r4, 3;
	setp.lt.u32 	%p8, %r16, 4;
	@%p8 bra 	$L__BB0_11;
	mul.wide.s32 	%rd68, %r161, 4;
	add.s64 	%rd69, %rd3, %rd68;
	ld.global.u32 	%r139, [%rd69];
	add.s64 	%rd70, %rd2, %rd68;
	ld.global.u32 	%r140, [%rd70];
	mul.wide.s32 	%rd71, %r140, 4;
	add.s64 	%rd72, %rd1, %rd71;
	ld.global.u32 	%r141, [%rd72];
	mad.lo.s32 	%r142, %r141, %r139, %r172;
	ld.global.u32 	%r143, [%rd69+4];
	ld.global.u32 	%r144, [%rd70+4];
	mul.wide.s32 	%rd73, %r144, 4;
	add.s64 	%rd74, %rd1, %rd73;
	ld.global.u32 	%r145, [%rd74];
	mad.lo.s32 	%r146, %r145, %r143, %r142;
	ld.global.u32 	%r147, [%rd69+8];
	ld.global.u32 	%r148, [%rd70+8];
	mul.wide.s32 	%rd75, %r148, 4;
	add.s64 	%rd76, %rd1, %rd75;
	ld.global.u32 	%r149, [%rd76];
	mad.lo.s32 	%r150, %r149, %r147, %r146;
	ld.global.u32 	%r151, [%rd69+12];
	ld.global.u32 	%r152, [%rd70+12];
	mul.wide.s32 	%rd77, %r152, 4;
	add.s64 	%rd78, %rd1, %rd77;
	ld.global.u32 	%r153, [%rd78];
	mad.lo.s32 	%r172, %r153, %r151, %r150;
	add.s32 	%r161, %r161, 4;
$L__BB0_11:
	setp.eq.s32 	%p9, %r22, 0;
	@%p9 bra 	$L__BB0_14;
	neg.s32 	%r169, %r22;
$L__BB0_13:
	.pragma "nounroll";
	mul.wide.s32 	%rd79, %r161, 4;
	add.s64 	%rd80, %rd2, %rd79;
	add.s64 	%rd81, %rd3, %rd79;
	ld.global.u32 	%r154, [%rd81];
	ld.global.u32 	%r155, [%rd80];
	mul.wide.s32 	%rd82, %r155, 4;
	add.s64 	%rd83, %rd1, %rd82;
	ld.global.u32 	%r156, [%rd83];
	mad.lo.s32 	%r172, %r156, %r154, %r172;
	add.s32 	%r161, %r161, 1;
	add.s32 	%r169, %r169, 1;
	setp.ne.s32 	%p10, %r169, 0;
	@%p10 bra 	$L__BB0_13;
$L__BB0_14:
	cvta.to.global.u64 	%rd84, %rd7;
	add.s64 	%rd86, %rd84, %rd12;
	st.global.u32 	[%rd86], %r172;
$L__BB0_15:
	ret;

}


// ===== COMPILED SASS (sm_100) =====

	.target	sm_100

	.elftype	@"ET_EXEC"


//--------------------- .note.nv.tkinfo           --------------------------
	.section	.note.nv.tkinfo,"",@"SHT_NOTE"
	.sectionflags	@"SHF_NOTE_NV_TKINFO"
	.tkinfo
        /*0018*/ 	.word	0x00000002
        /*0030*/ 	.string	""
        /*0030*/ 	.string	"ptxas"
        /*0030*/ 	.string	"Cuda compilation tools, release 13.0, V13.0.88"
        /*0030*/ 	.string	"Build cuda_13.0.r13.0/compiler.36424714_0"
        /*0030*/ 	.string	"-arch sm_100 -m 64 "



//--------------------- .note.nv.cuinfo           --------------------------
	.section	.note.nv.cuinfo,"",@"SHT_NOTE"
	.sectionflags	@"SHF_NOTE_NV_CUINFO"
        /*0018*/ 	.short	0x0002
        /*001a*/ 	.short	0x0064
        /*001c*/ 	.short	0x0082
	.zero		2


//--------------------- .nv.info                  --------------------------
	.section	.nv.info,"",@"SHT_CUDA_INFO"
	.align	4


	//----- nvinfo : EIATTR_REGCOUNT
	.align		4
        /*0000*/ 	.byte	0x04, 0x2f
        /*0002*/ 	.short	(.L_1 - .L_0)
	.align		4
.L_0:
        /*0004*/ 	.word	index@(_Z4funciPiS_S_S_S_)
        /*0008*/ 	.word	0x00000020


	//----- nvinfo : EIATTR_FRAME_SIZE
	.align		4
.L_1:
        /*000c*/ 	.byte	0x04, 0x11
        /*000e*/ 	.short	(.L_3 - .L_2)
	.align		4
.L_2:
        /*0010*/ 	.word	index@(_Z4funciPiS_S_S_S_)
        /*0014*/ 	.word	0x00000000


	//----- nvinfo : EIATTR_MIN_STACK_SIZE
	.align		4
.L_3:
        /*0018*/ 	.byte	0x04, 0x12
        /*001a*/ 	.short	(.L_5 - .L_4)
	.align		4
.L_4:
        /*001c*/ 	.word	index@(_Z4funciPiS_S_S_S_)
        /*0020*/ 	.word	0x00000000
.L_5:


//--------------------- .nv.compat                --------------------------
	.section	.nv.compat,"",@"SHT_CUDA_COMPAT_INFO"
	.align	4
        /*0000*/ 	.byte	0x02, 0x09, 0x00, 0x00, 0x02, 0x02, 0x01, 0x00, 0x02, 0x05, 0x05, 0x00, 0x03, 0x07, 0x01, 0x01
        /*0010*/ 	.byte	0x02, 0x03, 0x00, 0x00, 0x02, 0x06, 0x01, 0x00, 0x04, 0x0b, 0x08, 0x00, 0x09, 0x00, 0x00, 0x00
        /*0020*/ 	.byte	0x00, 0x00, 0x00, 0x00


//--------------------- .nv.info._Z4funciPiS_S_S_S_ --------------------------
	.section	.nv.info._Z4funciPiS_S_S_S_,"",@"SHT_CUDA_INFO"
	.sectionflags	@""
	.align	4


	//----- nvinfo : EIATTR_CUDA_API_VERSION
	.align		4
        /*0000*/ 	.byte	0x04, 0x37
        /*0002*/ 	.short	(.L_7 - .L_6)
.L_6:
        /*0004*/ 	.word	0x00000082


	//----- nvinfo : EIATTR_KPARAM_INFO
	.align		4
.L_7:
        /*0008*/ 	.byte	0x04, 0x17
        /*000a*/ 	.short	(.L_9 - .L_8)
.L_8:
        /*000c*/ 	.word	0x00000000
        /*0010*/ 	.short	0x0005
        /*0012*/ 	.short	0x0028
        /*0014*/ 	.byte	0x00, 0xf5, 0x21, 0x00


	//----- nvinfo : EIATTR_KPARAM_INFO
	.align		4
.L_9:
        /*0018*/ 	.byte	0x04, 0x17
        /*001a*/ 	.short	(.L_11 - .L_10)
.L_10:
        /*001c*/ 	.word	0x00000000
        /*0020*/ 	.short	0x0004
        /*0022*/ 	.short	0x0020
        /*0024*/ 	.byte	0x00, 0xf5, 0x21, 0x00


	//----- nvinfo : EIATTR_KPARAM_INFO
	.align		4
.L_11:
        /*0028*/ 	.byte	0x04, 0x17
        /*002a*/ 	.short	(.L_13 - .L_12)
.L_12:
        /*002c*/ 	.word	0x00000000
        /*0030*/ 	.short	0x0003
        /*0032*/ 	.short	0x0018
        /*0034*/ 	.byte	0x00, 0xf5, 0x21, 0x00


	//----- nvinfo : EIATTR_KPARAM_INFO
	.align		4
.L_13:
        /*0038*/ 	.byte	0x04, 0x17
        /*003a*/ 	.short	(.L_15 - .L_14)
.L_14:
        /*003c*/ 	.word	0x00000000
        /*0040*/ 	.short	0x0002
        /*0042*/ 	.short	0x0010
        /*0044*/ 	.byte	0x00, 0xf5, 0x21, 0x00


	//----- nvinfo : EIATTR_KPARAM_INFO
	.align		4
.L_15:
        /*0048*/ 	.byte	0x04, 0x17
        /*004a*/ 	.short	(.L_17 - .L_16)
.L_16:
        /*004c*/ 	.word	0x00000000
        /*0050*/ 	.short	0x0001
        /*0052*/ 	.short	0x0008
        /*0054*/ 	.byte	0x00, 0xf5, 0x21, 0x00


	//----- nvinfo : EIATTR_KPARAM_INFO
	.align		4
.L_17:
        /*0058*/ 	.byte	0x04, 0x17
        /*005a*/ 	.short	(.L_19 - .L_18)
.L_18:
        /*005c*/ 	.word	0x00000000
        /*0060*/ 	.short	0x0000
        /*0062*/ 	.short	0x0000
        /*0064*/ 	.byte	0x00, 0xf0, 0x11, 0x00


	//----- nvinfo : EIATTR_SPARSE_MMA_MASK
	.align		4
.L_19:
        /*0068*/ 	.byte	0x03, 0x50
        /*006a*/ 	.short	0x0000


	//----- nvinfo : EIATTR_MAXREG_COUNT
	.align		4
        /*006c*/ 	.byte	0x03, 0x1b
        /*006e*/ 	.short	0x00ff


	//----- nvinfo : EIATTR_MERCURY_ISA_VERSION
	.align		4
        /*0070*/ 	.byte	0x03, 0x5f
        /*0072*/ 	.short	0x0101


	//----- nvinfo : EIATTR_VRC_CTA_INIT_COUNT
	.align		4
        /*0074*/ 	.byte	0x02, 0x4a
	.zero		1
	.zero		1


	//----- nvinfo : EIATTR_EXIT_INSTR_OFFSETS
	.align		4
        /*0078*/ 	.byte	0x04, 0x1c
        /*007a*/ 	.short	(.L_21 - .L_20)


	//   ....[0]....
.L_20:
        /*007c*/ 	.word	0x00000040


	//   ....[1]....
        /*0080*/ 	.word	0x00000e20


	//----- nvinfo : EIATTR_CRS_STACK_SIZE
	.align		4
.L_21:
        /*0084*/ 	.byte	0x04, 0x1e
        /*0086*/ 	.short	(.L_23 - .L_22)
.L_22:
        /*0088*/ 	.word	0x00000000


	//----- nvinfo : EIATTR_CBANK_PARAM_SIZE
	.align		4
.L_23:
        /*008c*/ 	.byte	0x03, 0x19
        /*008e*/ 	.short	0x0030


	//----- nvinfo : EIATTR_PARAM_CBANK
	.align		4
        /*0090*/ 	.byte	0x04, 0x0a
        /*0092*/ 	.short	(.L_25 - .L_24)
	.align		4
.L_24:
        /*0094*/ 	.word	index@(.nv.constant0._Z4funciPiS_S_S_S_)
        /*0098*/ 	.short	0x0380
        /*009a*/ 	.short	0x0030


	//----- nvinfo : EIATTR_SW_WAR
	.align		4
.L_25:
        /*009c*/ 	.byte	0x04, 0x36
        /*009e*/ 	.short	(.L_27 - .L_26)
.L_26:
        /*00a0*/ 	.word	0x00000008
.L_27:


//--------------------- .nv.callgraph             --------------------------
	.section	.nv.callgraph,"",@"SHT_CUDA_CALLGRAPH"
	.align	4
	.sectionentsize	8
	.align		4
        /*0000*/ 	.word	0x00000000
	.align		4
        /*0004*/ 	.word	0xffffffff
	.align		4
        /*0008*/ 	.word	0x00000000
	.align		4
        /*000c*/ 	.word	0xfffffffe
	.align		4
        /*0010*/ 	.word	0x00000000
	.align		4
        /*0014*/ 	.word	0xfffffffd
	.align		4
        /*0018*/ 	.word	0x00000000
	.align		4
        /*001c*/ 	.word	0xfffffffc


//--------------------- .text._Z4funciPiS_S_S_S_  --------------------------
	.section	.text._Z4funciPiS_S_S_S_,"ax",@progbits
	.align	128
        .global         _Z4funciPiS_S_S_S_
        .type           _Z4funciPiS_S_S_S_,@function
        .size           _Z4funciPiS_S_S_S_,(.L_x_11 - _Z4funciPiS_S_S_S_)
        .other          _Z4funciPiS_S_S_S_,@"STO_CUDA_ENTRY STV_DEFAULT"
_Z4funciPiS_S_S_S_:
.text._Z4funciPiS_S_S_S_:
[----:B------:R-:W-:Y:S01]  /*0000*/  LDC R1, c[0x0][0x37c] ;  /* 0x0000df00ff017b82 */ /* 0x000fe20000000800 */
[----:B------:R-:W0:Y:S01]  /*0010*/  S2R R0, SR_TID.X ;  /* 0x0000000000007919 */ /* 0x000e220000002100 */
[----:B------:R-:W0:Y:S02]  /*0020*/  LDCU UR4, c[0x0][0x380] ;  /* 0x00007000ff0477ac */ /* 0x000e240008000800 */
[----:B0-----:R-:W-:-:S13]  /*0030*/  ISETP.GE.AND P0, PT, R0, UR4, PT ;  /* 0x0000000400007c0c */ /* 0x001fda000bf06270 */
[----:B------:R-:W-:Y:S05]  /*0040*/  @P0 EXIT ;  /* 0x000000000000094d */ /* 0x000fea0003800000 */
[----:B------:R-:W0:Y:S01]  /*0050*/  LDC.64 R2, c[0x0][0x398] ;  /* 0x0000e600ff027b82 */ /* 0x000e220000000a00 */
[----:B------:R-:W1:Y:S01]  /*0060*/  LDCU.64 UR4, c[0x0][0x358] ;  /* 0x00006b00ff0477ac */ /* 0x000e620008000a00 */
[----:B0-----:R-:W-:-:S05]  /*0070*/  IMAD.WIDE.U32 R2, R0, 0x4, R2 ;  /* 0x0000000400027825 */ /* 0x001fca00078e0002 */
[----:B-1----:R-:W2:Y:S04]  /*0080*/  LDG.E R4, desc[UR4][R2.64] ;  /* 0x0000000402047981 */ /* 0x002ea8000c1e1900 */
[----:B------:R-:W2:Y:S01]  /*0090*/  LDG.E R6, desc[UR4][R2.64+0x4] ;  /* 0x0000040402067981 */ /* 0x000ea2000c1e1900 */
[----:B------:R-:W-:Y:S01]  /*00a0*/  BSSY.RECONVERGENT B0, `(.L_x_0) ;  /* 0x00000d4000007945 */ /* 0x000fe20003800200 */
[----:B------:R-:W-:Y:S01]  /*00b0*/  HFMA2 R22, -RZ, RZ, 0, 0 ;  /* 0x00000000ff167431 */ /* 0x000fe200000001ff */
[----:B--2---:R-:W-:-:S13]  /*00c0*/  ISETP.GE.AND P0, PT, R4, R6, PT ;  /* 0x000000060400720c */ /* 0x004fda0003f06270 */
[----:B------:R-:W-:Y:S05]  /*00d0*/  @P0 BRA `(.L_x_1) ;  /* 0x0000000c00400947 */ /* 0x000fea0003800000 */
[----:B------:R-:W-:Y:S01]  /*00e0*/  MOV R3, R4 ;  /* 0x0000000400037202 */ /* 0x000fe20000000f00 */
[----:B------:R-:W-:Y:S01]  /*00f0*/  BSSY.RECONVERGENT B1, `(.L_x_2) ;  /* 0x0000068000017945 */ /* 0x000fe20003800200 */
[----:B------:R-:W-:Y:S02]  /*0100*/  MOV R22, RZ ;  /* 0x000000ff00167202 */ /* 0x000fe40000000f00 */
[CC--:B------:R-:W-:Y:S02]  /*0110*/  IADD3 R4, PT, PT, R6.reuse, -R3.reuse, RZ ;  /* 0x8000000306047210 */ /* 0x0c0fe40007ffe0ff */
[----:B------:R-:W-:Y:S02]  /*0120*/  IADD3 R6, PT, PT, -R6, R3, RZ ;  /* 0x0000000306067210 */ /* 0x000fe40007ffe1ff */
[----:B------:R-:W-:Y:S02]  /*0130*/  LOP3.LUT R5, R4, 0xf, RZ, 0xc0, !PT ;  /* 0x0000000f04057812 */ /* 0x000fe400078ec0ff */
[----:B------:R-:W-:-:S02]  /*0140*/  ISETP.GT.U32.AND P1, PT, R6, -0x10, PT ;  /* 0xfffffff00600780c */ /* 0x000fc40003f24070 */
[----:B------:R-:W-:-:S11]  /*0150*/  ISETP.NE.AND P0, PT, R5, RZ, PT ;  /* 0x000000ff0500720c */ /* 0x000fd60003f05270 */
[----:B------:R-:W-:Y:S05]  /*0160*/  @P1 BRA `(.L_x_3) ;  /* 0x0000000400801947 */ /* 0x000fea0003800000 */
[----:B------:R-:W0:Y:S01]  /*0170*/  LDC.64 R12, c[0x0][0x388] ;  /* 0x0000e200ff0c7b82 */ /* 0x000e220000000a00 */
[----:B------:R-:W-:Y:S02]  /*0180*/  LOP3.LUT R2, R4, 0xfffffff0, RZ, 0xc0, !PT ;  /* 0xfffffff004027812 */ /* 0x000fe400078ec0ff */
[----:B------:R-:W-:Y:S02]  /*0190*/  MOV R22, RZ ;  /* 0x000000ff00167202 */ /* 0x000fe40000000f00 */
[----:B------:R-:W-:-:S03]  /*01a0*/  IADD3 R2, PT, PT, -R2, RZ, RZ ;  /* 0x000000ff02027210 */ /* 0x000fc60007ffe1ff */
[----:B------:R-:W1:Y:S01]  /*01b0*/  LDC.64 R14, c[0x0][0x390] ;  /* 0x0000e400ff0e7b82 */ /* 0x000e620000000a00 */
[----:B0-----:R-:W-:-:S04]  /*01c0*/  IADD3 R12, P1, PT, R12, 0x20, RZ ;  /* 0x000000200c0c7810 */ /* 0x001fc80007f3e0ff */
[----:B------:R-:W-:Y:S02]  /*01d0*/  IADD3.X R13, PT, PT, RZ, R13, RZ, P1, !PT ;  /* 0x0000000dff0d7210 */ /* 0x000fe40000ffe4ff */
[----:B-1----:R-:W-:-:S04]  /*01e0*/  IADD3 R14, P2, PT, R14, 0x20, RZ ;  /* 0x000000200e0e7810 */ /* 0x002fc80007f5e0ff */
[----:B------:R-:W-:-:S09]  /*01f0*/  IADD3.X R15, PT, PT, RZ, R15, RZ, P2, !PT ;  /* 0x0000000fff0f7210 */ /* 0x000fd200017fe4ff */
.L_x_4:
[C---:B------:R-:W-:Y:S01]  /*0200*/  IMAD.WIDE R20, R3.reuse, 0x4, R14 ;  /* 0x0000000403147825 */ /* 0x040fe200078e020e */
[----:B------:R-:W0:Y:S04]  /*0210*/  LDC.64 R16, c[0x0][0x3a0] ;  /* 0x0000e800ff107b82 */ /* 0x000e280000000a00 */
[----:B------:R-:W0:Y:S04]  /*0220*/  LDG.E R19, desc[UR4][R20.64+-0x20] ;  /* 0xffffe00414137981 */ /* 0x000e28000c1e1900 */
[----:B------:R-:W2:Y:S04]  /*0230*/  LDG.E R29, desc[UR4][R20.64+-0x1c] ;  /* 0xffffe404141d7981 */ /* 0x000ea8000c1e1900 */
[----:B------:R-:W3:Y:S01]  /*0240*/  LDG.E R9, desc[UR4][R20.64+-0x18] ;  /* 0xffffe80414097981 */ /* 0x000ee2000c1e1900 */
[----:B------:R-:W-:-:S03]  /*0250*/  IMAD.WIDE R26, R3, 0x4, R12 ;  /* 0x00000004031a7825 */ /* 0x000fc600078e020c */
[----:B------:R-:W4:Y:S04]  /*0260*/  LDG.E R7, desc[UR4][R20.64+-0x14] ;  /* 0xffffec0414077981 */ /* 0x000f28000c1e1900 */
[----:B------:R-:W5:Y:S04]  /*0270*/  LDG.E R25, desc[UR4][R26.64+-0x1c] ;  /* 0xffffe4041a197981 */ /* 0x000f68000c1e1900 */
[----:B------:R-:W5:Y:S04]  /*0280*/  LDG.E R24, desc[UR4][R20.64+-0x10] ;  /* 0xfffff00414187981 */ /* 0x000f68000c1e1900 */
[----:B------:R-:W5:Y:S04]  /*0290*/  LDG.E R23, desc[UR4][R20.64+-0xc] ;  /* 0xfffff40414177981 */ /* 0x000f68000c1e1900 */
[----:B------:R-:W5:Y:S01]  /*02a0*/  LDG.E R11, desc[UR4][R26.64+-0x18] ;  /* 0xffffe8041a0b7981 */ /* 0x000f62000c1e1900 */
[----:B0-----:R-:W-:-:S06]  /*02b0*/  IMAD.WIDE R18, R19, 0x4, R16 ;  /* 0x0000000413127825 */ /* 0x001fcc00078e0210 */
[----:B------:R-:W5:Y:S04]  /*02c0*/  LDG.E R18, desc[UR4][R18.64] ;  /* 0x0000000412127981 */ /* 0x000f68000c1e1900 */
[----:B------:R-:W5:Y:S01]  /*02d0*/  LDG.E R19, desc[UR4][R26.64+-0x20] ;  /* 0xffffe0041a137981 */ /* 0x000f62000c1e1900 */
[----:B--2---:R-:W-:-:S05]  /*02e0*/  IMAD.WIDE R28, R29, 0x4, R16 ;  /* 0x000000041d1c7825 */ /* 0x004fca00078e0210 */
[----:B------:R-:W2:Y:S01]  /*02f0*/  LDG.E R10, desc[UR4][R28.64] ;  /* 0x000000041c0a7981 */ /* 0x000ea2000c1e1900 */
[----:B---3--:R-:W-:-:S06]  /*0300*/  IMAD.WIDE R8, R9, 0x4, R16 ;  /* 0x0000000409087825 */ /* 0x008fcc00078e0210 */
[----:B------:R-:W3:Y:S01]  /*0310*/  LDG.E R8, desc[UR4][R8.64] ;  /* 0x0000000408087981 */ /* 0x000ee2000c1e1900 */
[----:B----4-:R-:W-:-:S03]  /*0320*/  IMAD.WIDE R6, R7, 0x4, R16 ;  /* 0x0000000407067825 */ /* 0x010fc600078e0210 */
[----:B------:R-:W4:Y:S04]  /*0330*/  LDG.E R29, desc[UR4][R20.64+-0x8] ;  /* 0xfffff804141d7981 */ /* 0x000f28000c1e1900 */
[----:B------:R-:W4:Y:S04]  /*0340*/  LDG.E R6, desc[UR4][R6.64] ;  /* 0x0000000406067981 */ /* 0x000f28000c1e1900 */
[----:B------:R-:W4:Y:S04]  /*0350*/  LDG.E R9, desc[UR4][R20.64+-0x4] ;  /* 0xfffffc0414097981 */ /* 0x000f28000c1e1900 */
[----:B------:R-:W4:Y:S01]  /*0360*/  LDG.E R7, desc[UR4][R20.64] ;  /* 0x0000000414077981 */ /* 0x000f22000c1e1900 */
[----:B-----5:R-:W-:-:S03]  /*0370*/  IMAD R18, R19, R18, R22 ;  /* 0x0000001213127224 */ /* 0x020fc600078e0216 */
[----:B------:R-:W5:Y:S01]  /*0380*/  LDG.E R19, desc[UR4][R26.64+-0x14] ;  /* 0xffffec041a137981 */ /* 0x000f62000c1e1900 */
[----:B--2---:R-:W-:Y:S02]  /*0390*/  IMAD R10, R25, R10, R18 ;  /* 0x0000000a190a7224 */ /* 0x004fe400078e0212 */
[--C-:B------:R-:W-:Y:S01]  /*03a0*/  IMAD.WIDE R24, R24, 0x4, R16.reuse ;  /* 0x0000000418187825 */ /* 0x100fe200078e0210 */
[----:B------:R-:W2:Y:S05]  /*03b0*/  LDG.E R18, desc[UR4][R26.64+-0x10] ;  /* 0xfffff0041a127981 */ /* 0x000eaa000c1e1900 */
[----:B------:R-:W2:Y:S01]  /*03c0*/  LDG.E R25, desc[UR4][R24.64] ;  /* 0x0000000418197981 */ /* 0x000ea2000c1e1900 */
[----:B------:R-:W-:-:S04]  /*03d0*/  IMAD.WIDE R22, R23, 0x4, R16 ;  /* 0x0000000417167825 */ /* 0x000fc800078e0210 */
[----:B---3--:R-:W-:Y:S02]  /*03e0*/  IMAD R8, R11, R8, R10 ;  /* 0x000000080b087224 */ /* 0x008fe400078e020a */
[----:B------:R-:W3:Y:S04]  /*03f0*/  LDG.E R11, desc[UR4][R20.64+0x4] ;  /* 0x00000404140b7981 */ /* 0x000ee8000c1e1900 */
[----:B------:R-:W3:Y:S01]  /*0400*/  LDG.E R23, desc[UR4][R22.64] ;  /* 0x0000000416177981 */ /* 0x000ee2000c1e1900 */
[----:B----4-:R-:W-:-:S03]  /*0410*/  IMAD.WIDE R28, R29, 0x4, R16 ;  /* 0x000000041d1c7825 */ /* 0x010fc600078e0210 */
[----:B------:R-:W4:Y:S04]  /*0420*/  LDG.E R24, desc[UR4][R26.64+0x4] ;  /* 0x000004041a187981 */ /* 0x000f28000c1e1900 */
[----:B------:R-:W4:Y:S01]  /*0430*/  LDG.E R22, desc[UR4][R26.64+-0xc] ;  /* 0xfffff4041a167981 */ /* 0x000f22000c1e1900 */
[----:B-----5:R-:W-:-:S03]  /*0440*/  IMAD R6, R19, R6, R8 ;  /* 0x0000000613067224 */ /* 0x020fc600078e0208 */
[----:B------:R-:W5:Y:S01]  /*0450*/  LDG.E R19, desc[UR4][R28.64] ;  /* 0x000000041c137981 */ /* 0x000f62000c1e1900 */
[----:B------:R-:W-:-:S06]  /*0460*/  IMAD.WIDE R8, R9, 0x4, R16 ;  /* 0x0000000409087825 */ /* 0x000fcc00078e0210 */
[----:B------:R-:W5:Y:S04]  /*0470*/  LDG.E R8, desc[UR4][R8.64] ;  /* 0x0000000408087981 */ /* 0x000f68000c1e1900 */
[----:B------:R-:W5:Y:S01]  /*0480*/  LDG.E R28, desc[UR4][R26.64+-0x8] ;  /* 0xfffff8041a1c7981 */ /* 0x000f62000c1e1900 */
[----:B--2---:R-:W-:-:S03]  /*0490*/  IMAD R18, R18, R25, R6 ;  /* 0x0000001912127224 */ /* 0x004fc600078e0206 */
[----:B------:R-:W2:Y:S04]  /*04a0*/  LDG.E R29, desc[UR4][R20.64+0x1c] ;  /* 0x00001c04141d7981 */ /* 0x000ea8000c1e1900 */
[----:B------:R-:W2:Y:S01]  /*04b0*/  LDG.E R9, desc[UR4][R26.64+-0x4] ;  /* 0xfffffc041a097981 */ /* 0x000ea2000c1e1900 */
[----:B------:R-:W-:-:S03]  /*04c0*/  IMAD.WIDE R6, R7, 0x4, R16 ;  /* 0x0000000407067825 */ /* 0x000fc600078e0210 */
[----:B------:R-:W2:Y:S01]  /*04d0*/  LDG.E R25, desc[UR4][R20.64+0x14] ;  /* 0x0000140414197981 */ /* 0x000ea2000c1e1900 */
[----:B---3--:R-:W-:-:S03]  /*04e0*/  IMAD.WIDE R10, R11, 0x4, R16 ;  /* 0x000000040b0a7825 */ /* 0x008fc600078e0210 */
[----:B------:R-:W3:Y:S01]  /*04f0*/  LDG.E R6, desc[UR4][R6.64] ;  /* 0x0000000406067981 */ /* 0x000ee2000c1e1900 */
[----:B----4-:R-:W-:-:S03]  /*0500*/  IMAD R23, R22, R23, R18 ;  /* 0x0000001716177224 */ /* 0x010fc600078e0212 */
[----:B------:R-:W4:Y:S04]  /*0510*/  LDG.E R10, desc[UR4][R10.64] ;  /* 0x000000040a0a7981 */ /* 0x000f28000c1e1900 */
[----:B------:R-:W3:Y:S04]  /*0520*/  LDG.E R22, desc[UR4][R20.64+0x8] ;  /* 0x0000080414167981 */ /* 0x000ee8000c1e1900 */
[----:B------:R-:W4:Y:S04]  /*0530*/  LDG.E R7, desc[UR4][R26.64] ;  /* 0x000000041a077981 */ /* 0x000f28000c1e1900 */
[----:B------:R-:W4:Y:S04]  /*0540*/  LDG.E R18, desc[UR4][R20.64+0xc] ;  /* 0x00000c0414127981 */ /* 0x000f28000c1e1900 */
[----:B------:R-:W4:Y:S01]  /*0550*/  LDG.E R11, desc[UR4][R26.64+0x18] ;  /* 0x000018041a0b7981 */ /* 0x000f22000c1e1900 */
[----:B-----5:R-:W-:-:S03]  /*0560*/  IMAD R19, R28, R19, R23 ;  /* 0x000000131c137224 */ /* 0x020fc600078e0217 */
[----:B------:R-:W5:Y:S01]  /*0570*/  LDG.E R23, desc[UR4][R20.64+0x10] ;  /* 0x0000100414177981 */ /* 0x000f62000c1e1900 */
[----:B--2---:R-:W-:-:S03]  /*0580*/  IMAD R8, R9, R8, R19 ;  /* 0x0000000809087224 */ /* 0x004fc600078e0213 */
[----:B------:R3:W2:Y:S04]  /*0590*/  LDG.E R19, desc[UR4][R20.64+0x18] ;  /* 0x0000180414137981 */ /* 0x0006a8000c1e1900 */
[----:B------:R-:W2:Y:S01]  /*05a0*/  LDG.E R9, desc[UR4][R26.64+0x10] ;  /* 0x000010041a097981 */ /* 0x000ea2000c1e1900 */
[----:B---3--:R-:W-:-:S04]  /*05b0*/  IMAD.WIDE R20, R22, 0x4, R16 ;  /* 0x0000000416147825 */ /* 0x008fc800078e0210 */
[----:B----4-:R-:W-:Y:S02]  /*05c0*/  IMAD R7, R7, R6, R8 ;  /* 0x0000000607077224 */ /* 0x010fe400078e0208 */
[----:B------:R-:W3:Y:S02]  /*05d0*/  LDG.E R8, desc[UR4][R26.64+0xc] ;  /* 0x00000c041a087981 */ /* 0x000ee4000c1e1900 */
[----:B------:R-:W-:Y:S02]  /*05e0*/  IMAD R6, R24, R10, R7 ;  /* 0x0000000a18067224 */ /* 0x000fe400078e0207 */
[----:B------:R-:W4:Y:S04]  /*05f0*/  LDG.E R7, desc[UR4][R26.64+0x8] ;  /* 0x000008041a077981 */ /* 0x000f28000c1e1900 */
[----:B------:R-:W3:Y:S04]  /*0600*/  LDG.E R10, desc[UR4][R26.64+0x14] ;  /* 0x000014041a0a7981 */ /* 0x000ee8000c1e1900 */
[----:B------:R-:W3:Y:S01]  /*0610*/  LDG.E R26, desc[UR4][R26.64+0x1c] ;  /* 0x00001c041a1a7981 */ /* 0x000ee2000c1e1900 */
[----:B------:R-:W-:-:S06]  /*0620*/  IMAD.WIDE R24, R25, 0x4, R16 ;  /* 0x0000000419187825 */ /* 0x000fcc00078e0210 */
[----:B------:R-:W3:Y:S04]  /*0630*/  LDG.E R25, desc[UR4][R24.64] ;  /* 0x0000000418197981 */ /* 0x000ee8000c1e1900 */
[----:B------:R0:W4:Y:S02]  /*0640*/  LDG.E R27, desc[UR4][R20.64] ;  /* 0x00000004141b7981 */ /* 0x000124000c1e1900 */
[----:B0-----:R-:W-:-:S06]  /*0650*/  IMAD.WIDE R20, R18, 0x4, R16 ;  /* 0x0000000412147825 */ /* 0x001fcc00078e0210 */
[----:B------:R-:W3:Y:S01]  /*0660*/  LDG.E R21, desc[UR4][R20.64] ;  /* 0x0000000414157981 */ /* 0x000ee2000c1e1900 */
[----:B-----5:R-:W-:-:S06]  /*0670*/  IMAD.WIDE R22, R23, 0x4, R16 ;  /* 0x0000000417167825 */ /* 0x020fcc00078e0210 */
[----:B------:R-:W5:Y:S01]  /*0680*/  LDG.E R22, desc[UR4][R22.64] ;  /* 0x0000000416167981 */ /* 0x000f62000c1e1900 */
[----:B--2---:R-:W-:-:S04]  /*0690*/  IMAD.WIDE R18, R19, 0x4, R16 ;  /* 0x0000000413127825 */ /* 0x004fc800078e0210 */
[----:B------:R-:W-:Y:S02]  /*06a0*/  IMAD.WIDE R16, R29, 0x4, R16 ;  /* 0x000000041d107825 */ /* 0x000fe400078e0210 */
[----:B------:R-:W2:Y:S04]  /*06b0*/  LDG.E R18, desc[UR4][R18.64] ;  /* 0x0000000412127981 */ /* 0x000ea8000c1e1900 */
[----:B------:R-:W2:Y:S01]  /*06c0*/  LDG.E R16, desc[UR4][R16.64] ;  /* 0x0000000410107981 */ /* 0x000ea2000c1e1900 */
[----:B------:R-:W-:-:S04]  /*06d0*/  IADD3 R2, PT, PT, R2, 0x10, RZ ;  /* 0x0000001002027810 */ /* 0x000fc80007ffe0ff */
[----:B------:R-:W-:Y:S02]  /*06e0*/  ISETP.NE.AND P1, PT, R2, RZ, PT ;  /* 0x000000ff0200720c */ /* 0x000fe40003f25270 */
[----:B------:R-:W-:Y:S01]  /*06f0*/  IADD3 R3, PT, PT, R3, 0x10, RZ ;  /* 0x0000001003037810 */ /* 0x000fe20007ffe0ff */
[----:B----4-:R-:W-:-:S04]  /*0700*/  IMAD R6, R7, R27, R6 ;  /* 0x0000001b07067224 */ /* 0x010fc800078e0206 */
[----:B---3--:R-:W-:-:S04]  /*0710*/  IMAD R6, R8, R21, R6 ;  /* 0x0000001508067224 */ /* 0x008fc800078e0206 */
[----:B-----5:R-:W-:-:S04]  /*0720*/  IMAD R6, R9, R22, R6 ;  /* 0x0000001609067224 */ /* 0x020fc800078e0206 */
[----:B------:R-:W-:-:S04]  /*0730*/  IMAD R6, R10, R25, R6 ;  /* 0x000000190a067224 */ /* 0x000fc800078e0206 */
[----:B--2---:R-:W-:-:S04]  /*0740*/  IMAD R11, R11, R18, R6 ;  /* 0x000000120b0b7224 */ /* 0x004fc800078e0206 */
[----:B------:R-:W-:Y:S01]  /*0750*/  IMAD R22, R26, R16, R11 ;  /* 0x000000101a167224 */ /* 0x000fe200078e020b */
[----:B------:R-:W-:Y:S06]  /*0760*/  @P1 BRA `(.L_x_4) ;  /* 0xfffffff800a41947 */ /* 0x000fec000383ffff */
.L_x_3:
[----:B------:R-:W-:Y:S05]  /*0770*/  BSYNC.RECONVERGENT B1 ;  /* 0x0000000000017941 */ /* 0x000fea0003800200 */
.L_x_2:
[----:B------:R-:W-:Y:S05]  /*0780*/  @!P0 BRA `(.L_x_1) ;  /* 0x0000000400948947 */ /* 0x000fea0003800000 */
[----:B------:R-:W-:Y:S01]  /*0790*/  ISETP.GE.U32.AND P0, PT, R5, 0x8, PT ;  /* 0x000000080500780c */ /* 0x000fe20003f06070 */
[----:B------:R-:W-:Y:S01]  /*07a0*/  BSSY.RECONVERGENT B1, `(.L_x_5) ;  /* 0x0000032000017945 */ /* 0x000fe20003800200 */
[----:B------:R-:W-:-:S04]  /*07b0*/  LOP3.LUT R25, R4, 0x7, RZ, 0xc0, !PT ;  /* 0x0000000704197812 */ /* 0x000fc800078ec0ff */
[----:B------:R-:W-:-:S07]  /*07c0*/  ISETP.NE.AND P1, PT, R25, RZ, PT ;  /* 0x000000ff1900720c */ /* 0x000fce0003f25270 */
[----:B------:R-:W-:Y:S06]  /*07d0*/  @!P0 BRA `(.L_x_6) ;  /* 0x0000000000b88947 */ /* 0x000fec0003800000 */
[----:B------:R-:W0:Y:S08]  /*07e0*/  LDC.64 R18, c[0x0][0x390] ;  /* 0x0000e400ff127b82 */ /* 0x000e300000000a00 */
[----:B------:R-:W1:Y:S08]  /*07f0*/  LDC.64 R8, c[0x0][0x3a0] ;  /* 0x0000e800ff087b82 */ /* 0x000e700000000a00 */
[----:B------:R-:W2:Y:S01]  /*0800*/  LDC.64 R6, c[0x0][0x388] ;  /* 0x0000e200ff067b82 */ /* 0x000ea20000000a00 */
[----:B0-----:R-:W-:-:S05]  /*0810*/  IMAD.WIDE R18, R3, 0x4, R18 ;  /* 0x0000000403127825 */ /* 0x001fca00078e0212 */
[----:B------:R-:W1:Y:S04]  /*0820*/  LDG.E R29, desc[UR4][R18.64] ;  /* 0x00000004121d7981 */ /* 0x000e68000c1e1900 */
[----:B------:R-:W3:Y:S04]  /*0830*/  LDG.E R27, desc[UR4][R18.64+0x4] ;  /* 0x00000404121b7981 */ /* 0x000ee8000c1e1900 */
[----:B------:R-:W4:Y:S04]  /*0840*/  LDG.E R23, desc[UR4][R18.64+0x8] ;  /* 0x0000080412177981 */ /* 0x000f28000c1e1900 */
[----:B------:R-:W5:Y:S04]  /*0850*/  LDG.E R11, desc[UR4][R18.64+0xc] ;  /* 0x00000c04120b7981 */ /* 0x000f68000c1e1900 */
[----:B------:R-:W5:Y:S04]  /*0860*/  LDG.E R13, desc[UR4][R18.64+0x10] ;  /* 0x00001004120d7981 */ /* 0x000f68000c1e1900 */
[----:B------:R-:W5:Y:S04]  /*0870*/  LDG.E R15, desc[UR4][R18.64+0x14] ;  /* 0x00001404120f7981 */ /* 0x000f68000c1e1900 */
[----:B------:R-:W5:Y:S04]  /*0880*/  LDG.E R17, desc[UR4][R18.64+0x18] ;  /* 0x0000180412117981 */ /* 0x000f68000c1e1900 */
[----:B------:R4:W5:Y:S01]  /*0890*/  LDG.E R21, desc[UR4][R18.64+0x1c] ;  /* 0x00001c0412157981 */ /* 0x000962000c1e1900 */
[----:B--2---:R-:W-:-:S05]  /*08a0*/  IMAD.WIDE R6, R3, 0x4, R6 ;  /* 0x0000000403067825 */ /* 0x004fca00078e0206 */
[----:B------:R-:W2:Y:S04]  /*08b0*/  LDG.E R2, desc[UR4][R6.64] ;  /* 0x0000000406027981 */ /* 0x000ea8000c1e1900 */
[----:B------:R-:W2:Y:S01]  /*08c0*/  LDG.E R24, desc[UR4][R6.64+0x8] ;  /* 0x0000080406187981 */ /* 0x000ea2000c1e1900 */
[----:B-1----:R-:W-:-:S04]  /*08d0*/  IMAD.WIDE R28, R29, 0x4, R8 ;  /* 0x000000041d1c7825 */ /* 0x002fc800078e0208 */
[--C-:B---3--:R-:W-:Y:S01]  /*08e0*/  IMAD.WIDE R26, R27, 0x4, R8.reuse ;  /* 0x000000041b1a7825 */ /* 0x108fe200078e0208 */
[----:B------:R-:W2:Y:S03]  /*08f0*/  LDG.E R5, desc[UR4][R28.64] ;  /* 0x000000041c057981 */ /* 0x000ea6000c1e1900 */
[--C-:B----4-:R-:W-:Y:S01]  /*0900*/  IMAD.WIDE R18, R23, 0x4, R8.reuse ;  /* 0x0000000417127825 */ /* 0x110fe200078e0208 */
[----:B------:R-:W3:Y:S04]  /*0910*/  LDG.E R20, desc[UR4][R26.64] ;  /* 0x000000041a147981 */ /* 0x000ee8000c1e1900 */
[----:B------:R-:W3:Y:S01]  /*0920*/  LDG.E R23, desc[UR4][R6.64+0x4] ;  /* 0x0000040406177981 */ /* 0x000ee2000c1e1900 */
[----:B-----5:R-:W-:-:S03]  /*0930*/  IMAD.WIDE R10, R11, 0x4, R8 ;  /* 0x000000040b0a7825 */ /* 0x020fc600078e0208 */
[----:B------:R-:W4:Y:S01]  /*0940*/  LDG.E R19, desc[UR4][R18.64] ;  /* 0x0000000412137981 */ /* 0x000f22000c1e1900 */
[----:B------:R-:W-:-:S03]  /*0950*/  IMAD.WIDE R12, R13, 0x4, R8 ;  /* 0x000000040d0c7825 */ /* 0x000fc600078e0208 */
[----:B------:R-:W5:Y:S01]  /*0960*/  LDG.E R11, desc[UR4][R10.64] ;  /* 0x000000040a0b7981 */ /* 0x000f62000c1e1900 */
[----:B------:R-:W-:-:S03]  /*0970*/  IMAD.WIDE R14, R15, 0x4, R8 ;  /* 0x000000040f0e7825 */ /* 0x000fc600078e0208 */
[----:B------:R-:W5:Y:S01]  /*0980*/  LDG.E R28, desc[UR4][R6.64+0xc] ;  /* 0x00000c04061c7981 */ /* 0x000f62000c1e1900 */
[----:B------:R-:W-:-:S03]  /*0990*/  IMAD.WIDE R16, R17, 0x4, R8 ;  /* 0x0000000411107825 */ /* 0x000fc600078e0208 */
[----:B------:R-:W5:Y:S04]  /*09a0*/  LDG.E R12, desc[UR4][R12.64] ;  /* 0x000000040c0c7981 */ /* 0x000f68000c1e1900 */
[----:B------:R-:W5:Y:S01]  /*09b0*/  LDG.E R29, desc[UR4][R6.64+0x10] ;  /* 0x00001004061d7981 */ /* 0x000f62000c1e1900 */
[----:B------:R-:W-:-:S03]  /*09c0*/  IMAD.WIDE R8, R21, 0x4, R8 ;  /* 0x0000000415087825 */ /* 0x000fc600078e0208 */
[----:B------:R-:W5:Y:S04]  /*09d0*/  LDG.E R15, desc[UR4][R14.64] ;  /* 0x000000040e0f7981 */ /* 0x000f68000c1e1900 */
[----:B------:R-:W5:Y:S04]  /*09e0*/  LDG.E R26, desc[UR4][R6.64+0x14] ;  /* 0x00001404061a7981 */ /* 0x000f68000c1e1900 */
[----:B------:R-:W5:Y:S04]  /*09f0*/  LDG.E R16, desc[UR4][R16.64] ;  /* 0x0000000410107981 */ /* 0x000f68000c1e1900 */
[----:B------:R-:W5:Y:S04]  /*0a00*/  LDG.E R21, desc[UR4][R6.64+0x18] ;  /* 0x0000180406157981 */ /* 0x000f68000c1e1900 */
[----:B------:R-:W5:Y:S04]  /*0a10*/  LDG.E R10, desc[UR4][R6.64+0x1c] ;  /* 0x00001c04060a7981 */ /* 0x000f68000c1e1900 */
[----:B------:R-:W5:Y:S01]  /*0a20*/  LDG.E R8, desc[UR4][R8.64] ;  /* 0x0000000408087981 */ /* 0x000f62000c1e1900 */
[----:B------:R-:W-:Y:S01]  /*0a30*/  IADD3 R3, PT, PT, R3, 0x8, RZ ;  /* 0x0000000803037810 */ /* 0x000fe20007ffe0ff */
[----:B--2---:R-:W-:-:S04]  /*0a40*/  IMAD R2, R2, R5, R22 ;  /* 0x0000000502027224 */ /* 0x004fc800078e0216 */
[----:B---3--:R-:W-:-:S04]  /*0a50*/  IMAD R2, R23, R20, R2 ;  /* 0x0000001417027224 */ /* 0x008fc800078e0202 */
[----:B----4-:R-:W-:-:S04]  /*0a60*/  IMAD R2, R24, R19, R2 ;  /* 0x0000001318027224 */ /* 0x010fc800078e0202 */
[----:B-----5:R-:W-:-:S04]  /*0a70*/  IMAD R2, R28, R11, R2 ;  /* 0x0000000b1c027224 */ /* 0x020fc800078e0202 */
[----:B------:R-:W-:-:S04]  /*0a80*/  IMAD R2, R29, R12, R2 ;  /* 0x0000000c1d027224 */ /* 0x000fc800078e0202 */
[----:B------:R-:W-:-:S04]  /*0a90*/  IMAD R2, R26, R15, R2 ;  /* 0x0000000f1a027224 */ /* 0x000fc800078e0202 */
[----:B------:R-:W-:-:S04]  /*0aa0*/  IMAD R21, R21, R16, R2 ;  /* 0x0000001015157224 */ /* 0x000fc800078e0202 */
[----:B------:R-:W-:-:S07]  /*0ab0*/  IMAD R22, R10, R8, R21 ;  /* 0x000000080a167224 */ /* 0x000fce00078e0215 */
.L_x_6:
[----:B------:R-:W-:Y:S05]  /*0ac0*/  BSYNC.RECONVERGENT B1 ;  /* 0x0000000000017941 */ /* 0x000fea0003800200 */
.L_x_5:
[----:B------:R-:W-:Y:S05]  /*0ad0*/  @!P1 BRA `(.L_x_1) ;  /* 0x0000000000c09947 */ /* 0x000fea0003800000 */
[----:B------:R-:W-:Y:S01]  /*0ae0*/  ISETP.GE.U32.AND P0, PT, R25, 0x4, PT ;  /* 0x000000041900780c */ /* 0x000fe20003f06070 */
[----:B------:R-:W-:Y:S01]  /*0af0*/  BSSY.RECONVERGENT B1, `(.L_x_7) ;  /* 0x000001e000017945 */ /* 0x000fe20003800200 */
[----:B------:R-:W-:-:S04]  /*0b00*/  LOP3.LUT R4, R4, 0x3, RZ, 0xc0, !PT ;  /* 0x0000000304047812 */ /* 0x000fc800078ec0ff */
[----:B------:R-:W-:-:S07]  /*0b10*/  ISETP.NE.AND P1, PT, R4, RZ, PT ;  /* 0x000000ff0400720c */ /* 0x000fce0003f25270 */
[----:B------:R-:W-:Y:S06]  /*0b20*/  @!P0 BRA `(.L_x_8) ;  /* 0x0000000000688947 */ /* 0x000fec0003800000 */
[----:B------:R-:W0:Y:S08]  /*0b30*/  LDC.64 R6, c[0x0][0x390] ;  /* 0x0000e400ff067b82 */ /* 0x000e300000000a00 */
[----:B------:R-:W1:Y:S01]  /*0b40*/  LDC.64 R8, c[0x0][0x388] ;  /* 0x0000e200ff087b82 */ /* 0x000e620000000a00 */
[----:B0-----:R-:W-:-:S07]  /*0b50*/  IMAD.WIDE R10, R3, 0x4, R6 ;  /* 0x00000004030a7825 */ /* 0x001fce00078e0206 */
[----:B------:R-:W0:Y:S01]  /*0b60*/  LDC.64 R6, c[0x0][0x3a0] ;  /* 0x0000e800ff067b82 */ /* 0x000e220000000a00 */
[----:B------:R-:W0:Y:S04]  /*0b70*/  LDG.E R13, desc[UR4][R10.64] ;  /* 0x000000040a0d7981 */ /* 0x000e28000c1e1900 */
[----:B------:R-:W2:Y:S04]  /*0b80*/  LDG.E R15, desc[UR4][R10.64+0x4] ;  /* 0x000004040a0f7981 */ /* 0x000ea8000c1e1900 */
[----:B------:R-:W3:Y:S04]  /*0b90*/  LDG.E R17, desc[UR4][R10.64+0x8] ;  /* 0x000008040a117981 */ /* 0x000ee8000c1e1900 */
[----:B------:R-:W4:Y:S01]  /*0ba0*/  LDG.E R19, desc[UR4][R10.64+0xc] ;  /* 0x00000c040a137981 */ /* 0x000f22000c1e1900 */
[----:B-1----:R-:W-:-:S05]  /*0bb0*/  IMAD.WIDE R8, R3, 0x4, R8 ;  /* 0x0000000403087825 */ /* 0x002fca00078e0208 */
[----:B------:R-:W5:Y:S04]  /*0bc0*/  LDG.E R5, desc[UR4][R8.64] ;  /* 0x0000000408057981 */ /* 0x000f68000c1e1900 */
[----:B------:R-:W5:Y:S04]  /*0bd0*/  LDG.E R2, desc[UR4][R8.64+0x4] ;  /* 0x0000040408027981 */ /* 0x000f68000c1e1900 */
[----:B------:R-:W5:Y:S01]  /*0be0*/  LDG.E R11, desc[UR4][R8.64+0x8] ;  /* 0x00000804080b7981 */ /* 0x000f62000c1e1900 */
[----:B0-----:R-:W-:-:S04]  /*0bf0*/  IMAD.WIDE R12, R13, 0x4, R6 ;  /* 0x000000040d0c7825 */ /* 0x001fc800078e0206 */
[--C-:B--2---:R-:W-:Y:S02]  /*0c00*/  IMAD.WIDE R14, R15, 0x4, R6.reuse ;  /* 0x000000040f0e7825 */ /* 0x104fe400078e0206 */
[----:B------:R-:W5:Y:S02]  /*0c10*/  LDG.E R12, desc[UR4][R12.64] ;  /* 0x000000040c0c7981 */ /* 0x000f64000c1e1900 */
[--C-:B---3--:R-:W-:Y:S02]  /*0c20*/  IMAD.WIDE R16, R17, 0x4, R6.reuse ;  /* 0x0000000411107825 */ /* 0x108fe400078e0206 */
[----:B------:R-:W2:Y:S02]  /*0c30*/  LDG.E R14, desc[UR4][R14.64] ;  /* 0x000000040e0e7981 */ /* 0x000ea4000c1e1900 */
[----:B----4-:R-:W-:Y:S02]  /*0c40*/  IMAD.WIDE R6, R19, 0x4, R6 ;  /* 0x0000000413067825 */ /* 0x010fe400078e0206 */
[----:B------:R-:W3:Y:S04]  /*0c50*/  LDG.E R16, desc[UR4][R16.64] ;  /* 0x0000000410107981 */ /* 0x000ee8000c1e1900 */
[----:B------:R-:W4:Y:S04]  /*0c60*/  LDG.E R19, desc[UR4][R8.64+0xc] ;  /* 0x00000c0408137981 */ /* 0x000f28000c1e1900 */
[----:B------:R-:W4:Y:S01]  /*0c70*/  LDG.E R6, desc[UR4][R6.64] ;  /* 0x0000000406067981 */ /* 0x000f22000c1e1900 */
[----:B------:R-:W-:Y:S01]  /*0c80*/  IADD3 R3, PT, PT, R3, 0x4, RZ ;  /* 0x0000000403037810 */ /* 0x000fe20007ffe0ff */
[----:B-----5:R-:W-:-:S04]  /*0c90*/  IMAD R5, R5, R12, R22 ;  /* 0x0000000c05057224 */ /* 0x020fc800078e0216 */
[----:B--2---:R-:W-:-:S04]  /*0ca0*/  IMAD R2, R2, R14, R5 ;  /* 0x0000000e02027224 */ /* 0x004fc800078e0205 */
[----:B---3--:R-:W-:-:S04]  /*0cb0*/  IMAD R2, R11, R16, R2 ;  /* 0x000000100b027224 */ /* 0x008fc800078e0202 */
[----:B----4-:R-:W-:-:S07]  /*0cc0*/  IMAD R22, R19, R6, R2 ;  /* 0x0000000613167224 */ /* 0x010fce00078e0202 */
.L_x_8:
[----:B------:R-:W-:Y:S05]  /*0cd0*/  BSYNC.RECONVERGENT B1 ;  /* 0x0000000000017941 */ /* 0x000fea0003800200 */
.L_x_7:
[----:B------:R-:W-:Y:S05]  /*0ce0*/  @!P1 BRA `(.L_x_1) ;  /* 0x00000000003c9947 */ /* 0x000fea0003800000 */
[----:B------:R-:W0:Y:S01]  /*0cf0*/  LDC.64 R14, c[0x0][0x3a0] ;  /* 0x0000e800ff0e7b82 */ /* 0x000e220000000a00 */
[----:B------:R-:W-:-:S07]  /*0d00*/  IADD3 R2, PT, PT, -R4, RZ, RZ ;  /* 0x000000ff04027210 */ /* 0x000fce0007ffe1ff */
[----:B------:R-:W1:Y:S08]  /*0d10*/  LDC.64 R10, c[0x0][0x390] ;  /* 0x0000e400ff0a7b82 */ /* 0x000e700000000a00 */
[----:B------:R-:W2:Y:S02]  /*0d20*/  LDC.64 R12, c[0x0][0x388] ;  /* 0x0000e200ff0c7b82 */ /* 0x000ea40000000a00 */
.L_x_9:
[----:B-1----:R-:W-:-:S06]  /*0d30*/  IMAD.WIDE R4, R3, 0x4, R10 ;  /* 0x0000000403047825 */ /* 0x002fcc00078e020a */
[----:B------:R-:W0:Y:S01]  /*0d40*/  LDG.E R5, desc[UR4][R4.64] ;  /* 0x0000000404057981 */ /* 0x000e22000c1e1900 */
[----:B--2---:R-:W-:-:S06]  /*0d50*/  IMAD.WIDE R6, R3, 0x4, R12 ;  /* 0x0000000403067825 */ /* 0x004fcc00078e020c */
[----:B------:R-:W2:Y:S01]  /*0d60*/  LDG.E R7, desc[UR4][R6.64] ;  /* 0x0000000406077981 */ /* 0x000ea2000c1e1900 */
[----:B------:R-:W-:Y:S01]  /*0d70*/  IADD3 R2, PT, PT, R2, 0x1, RZ ;  /* 0x0000000102027810 */ /* 0x000fe20007ffe0ff */
[----:B0-----:R-:W-:-:S06]  /*0d80*/  IMAD.WIDE R8, R5, 0x4, R14 ;  /* 0x0000000405087825 */ /* 0x001fcc00078e020e */
[----:B------:R-:W2:Y:S01]  /*0d90*/  LDG.E R8, desc[UR4][R8.64] ;  /* 0x0000000408087981 */ /* 0x000ea2000c1e1900 */
[----:B------:R-:W-:Y:S02]  /*0da0*/  ISETP.NE.AND P0, PT, R2, RZ, PT ;  /* 0x000000ff0200720c */ /* 0x000fe40003f05270 */
[----:B------:R-:W-:Y:S01]  /*0db0*/  IADD3 R3, PT, PT, R3, 0x1, RZ ;  /* 0x0000000103037810 */ /* 0x000fe20007ffe0ff */
[----:B--2---:R-:W-:-:S10]  /*0dc0*/  IMAD R22, R7, R8, R22 ;  /* 0x0000000807167224 */ /* 0x004fd400078e0216 */
[----:B------:R-:W-:Y:S05]  /*0dd0*/  @P0 BRA `(.L_x_9) ;  /* 0xfffffffc00d40947 */ /* 0x000fea000383ffff */
.L_x_1:
[----:B------:R-:W-:Y:S05]  /*0de0*/  BSYNC.RECONVERGENT B0 ;  /* 0x0000000000007941 */ /* 0x000fea0003800200 */
.L_x_0:
[----:B------:R-:W0:Y:S02]  /*0df0*/  LDC.64 R2, c[0x0][0x3a8] ;  /* 0x0000ea00ff027b82 */ /* 0x000e240000000a00 */
[----:B0-----:R-:W-:-:S05]  /*0e00*/  IMAD.WIDE.U32 R2, R0, 0x4, R2 ;  /* 0x0000000400027825 */ /* 0x001fca00078e0002 */
[----:B------:R-:W-:Y:S01]  /*0e10*/  STG.E desc[UR4][R2.64], R22 ;  /* 0x0000001602007986 */ /* 0x000fe2000c101904 */
[----:B------:R-:W-:Y:S05]  /*0e20*/  EXIT ;  /* 0x000000000000794d */ /* 0x000fea0003800000 */
.L_x_10:
[----:B------:R-:W-:-:S00]  /*0e30*/  BRA `(.L_x_10) ;  /* 0xfffffffc00fc7947 */ /* 0x000fc0000383ffff */
[----:B------:R-:W-:-:S00]  /*0e40*/  NOP ;  /* 0x0000000000007918 */ /* 0x000fc00000000000 */
        /* <DEDUP_REMOVED lines=11> */
.L_x_11:


//--------------------- .nv.shared.reserved.0     --------------------------
	.section	.nv.shared.reserved.0,"aw",@nobits
	.weak		__nv_reservedSMEM_offset_0_alias
	.size		__nv_reservedSMEM_offset_0_alias, 0, 64
	.other		__nv_reservedSMEM_offset_0_alias,@"STO_CUDA_RESERVED_SHARED STV_DEFAULT"
__nv_reservedSMEM_offset_0_alias:
	.zero		0
	.zero		64


//--------------------- .nv.constant0._Z4funciPiS_S_S_S_ --------------------------
	.section	.nv.constant0._Z4funciPiS_S_S_S_,"a",@progbits
	.sectionflags	@""
	.align	4
.nv.constant0._Z4funciPiS_S_S_S_:
	.zero		944


//--------------------- SYMBOLS --------------------------

	.type		.nv.reservedSmem.offset0,@object
	.size		.nv.reservedSmem.offset0,0x4
